//
// Generated by NVIDIA NVVM Compiler
//
// Compiler Build ID: CL-36424714
// Cuda compilation tools, release 13.0, V13.0.88
// Based on NVVM 20.0.0
//

.version 9.0
.target sm_100
.address_size 64

	// .globl	_Z14add_kernel_intPiS_S_

.visible .entry _Z14add_kernel_intPiS_S_(
	.param .u64 .ptr .align 1 _Z14add_kernel_intPiS_S__param_0,
	.param .u64 .ptr .align 1 _Z14add_kernel_intPiS_S__param_1,
	.param .u64 .ptr .align 1 _Z14add_kernel_intPiS_S__param_2
)
{
	.reg .b32 	%r<5>;
	.reg .b64 	%rd<11>;

	ld.param.u64 	%rd1, [_Z14add_kernel_intPiS_S__param_0];
	ld.param.u64 	%rd2, [_Z14add_kernel_intPiS_S__param_1];
	ld.param.u64 	%rd3, [_Z14add_kernel_intPiS_S__param_2];
	cvta.to.global.u64 	%rd4, %rd3;
	cvta.to.global.u64 	%rd5, %rd2;
	cvta.to.global.u64 	%rd6, %rd1;
	mov.u32 	%r1, %ctaid.x;
	mul.wide.u32 	%rd7, %r1, 4;
	add.s64 	%rd8, %rd6, %rd7;
	ld.global.u32 	%r2, [%rd8];
	add.s64 	%rd9, %rd5, %rd7;
	ld.global.u32 	%r3, [%rd9];
	add.s32 	%r4, %r3, %r2;
	add.s64 	%rd10, %rd4, %rd7;
	st.global.u32 	[%rd10], %r4;
	ret;

}
	// .globl	_Z8mm_floatPfS_S_i
.visible .entry _Z8mm_floatPfS_S_i(
	.param .u64 .ptr .align 1 _Z8mm_floatPfS_S_i_param_0,
	.param .u64 .ptr .align 1 _Z8mm_floatPfS_S_i_param_1,
	.param .u64 .ptr .align 1 _Z8mm_floatPfS_S_i_param_2,
	.param .u32 _Z8mm_floatPfS_S_i_param_3
)
{
	.reg .pred 	%p<10>;
	.reg .b32 	%r<64>;
	.reg .b32 	%f<68>;
	.reg .b64 	%rd<65>;

	ld.param.u64 	%rd10, [_Z8mm_floatPfS_S_i_param_0];
	ld.param.u64 	%rd11, [_Z8mm_floatPfS_S_i_param_1];
	ld.param.u64 	%rd9, [_Z8mm_floatPfS_S_i_param_2];
	ld.param.u32 	%r37, [_Z8mm_floatPfS_S_i_param_3];
	cvta.to.global.u64 	%rd1, %rd11;
	cvta.to.global.u64 	%rd2, %rd10;
	mov.u32 	%r1, %ctaid.x;
	mov.u32 	%r2, %tid.x;
	setp.lt.s32 	%p1, %r37, 1;
	mov.f32 	%f67, 0f00000000;
	@%p1 bra 	$L__BB1_12;
	mul.lo.s32 	%r3, %r37, %r1;
	and.b32  	%r4, %r37, 7;
	setp.lt.u32 	%p2, %r37, 8;
	mov.f32 	%f67, 0f00000000;
	mov.b32 	%r62, 0;
	@%p2 bra 	$L__BB1_4;
	and.b32  	%r62, %r37, 2147483640;
	neg.s32 	%r60, %r62;
	add.s32 	%r59, %r2, %r37;
	shl.b32 	%r8, %r37, 3;
	shl.b32 	%r39, %r37, 1;
	add.s32 	%r58, %r2, %r39;
	mad.lo.s32 	%r57, %r37, 3, %r2;
	shl.b32 	%r40, %r37, 2;
	add.s32 	%r56, %r2, %r40;
	mad.lo.s32 	%r55, %r37, 5, %r2;
	mad.lo.s32 	%r54, %r37, 6, %r2;
	mad.lo.s32 	%r53, %r37, 7, %r2;
	mul.wide.u32 	%rd12, %r2, 4;
	add.s64 	%rd64, %rd1, %rd12;
	mul.wide.u32 	%rd13, %r3, 4;
	add.s64 	%rd14, %rd13, %rd2;
	add.s64 	%rd63, %rd14, 16;
	mov.f32 	%f67, 0f00000000;
	mul.wide.u32 	%rd29, %r8, 4;
$L__BB1_3:
	.pragma "nounroll";
	ld.global.f32 	%f17, [%rd63+-16];
	ld.global.f32 	%f18, [%rd64];
	fma.rn.f32 	%f19, %f17, %f18, %f67;
	ld.global.f32 	%f20, [%rd63+-12];
	mul.wide.u32 	%rd15, %r59, 4;
	add.s64 	%rd16, %rd1, %rd15;
	ld.global.f32 	%f21, [%rd16];
	fma.rn.f32 	%f22, %f20, %f21, %f19;
	ld.global.f32 	%f23, [%rd63+-8];
	mul.wide.u32 	%rd17, %r58, 4;
	add.s64 	%rd18, %rd1, %rd17;
	ld.global.f32 	%f24, [%rd18];
	fma.rn.f32 	%f25, %f23, %f24, %f22;
	ld.global.f32 	%f26, [%rd63+-4];
	mul.wide.u32 	%rd19, %r57, 4;
	add.s64 	%rd20, %rd1, %rd19;
	ld.global.f32 	%f27, [%rd20];
	fma.rn.f32 	%f28, %f26, %f27, %f25;
	ld.global.f32 	%f29, [%rd63];
	mul.wide.u32 	%rd21, %r56, 4;
	add.s64 	%rd22, %rd1, %rd21;
	ld.global.f32 	%f30, [%rd22];
	fma.rn.f32 	%f31, %f29, %f30, %f28;
	ld.global.f32 	%f32, [%rd63+4];
	mul.wide.u32 	%rd23, %r55, 4;
	add.s64 	%rd24, %rd1, %rd23;
	ld.global.f32 	%f33, [%rd24];
	fma.rn.f32 	%f34, %f32, %f33, %f31;
	ld.global.f32 	%f35, [%rd63+8];
	mul.wide.u32 	%rd25, %r54, 4;
	add.s64 	%rd26, %rd1, %rd25;
	ld.global.f32 	%f36, [%rd26];
	fma.rn.f32 	%f37, %f35, %f36, %f34;
	ld.global.f32 	%f38, [%rd63+12];
	mul.wide.u32 	%rd27, %r53, 4;
	add.s64 	%rd28, %rd1, %rd27;
	ld.global.f32 	%f39, [%rd28];
	fma.rn.f32 	%f67, %f38, %f39, %f37;
	add.s32 	%r60, %r60, 8;
	add.s32 	%r59, %r59, %r8;
	add.s32 	%r58, %r58, %r8;
	add.s32 	%r57, %r57, %r8;
	add.s32 	%r56, %r56, %r8;
	add.s32 	%r55, %r55, %r8;
	add.s32 	%r54, %r54, %r8;
	add.s32 	%r53, %r53, %r8;
	add.s64 	%rd64, %rd64, %rd29;
	add.s64 	%rd63, %rd63, 32;
	setp.ne.s32 	%p3, %r60, 0;
	@%p3 bra 	$L__BB1_3;
$L__BB1_4:
	setp.eq.s32 	%p4, %r4, 0;
	@%p4 bra 	$L__BB1_12;
	and.b32  	%r32, %r37, 3;
	setp.lt.u32 	%p5, %r4, 4;
	@%p5 bra 	$L__BB1_7;
	add.s32 	%r41, %r62, %r3;
	mul.wide.u32 	%rd30, %r41, 4;
	add.s64 	%rd31, %rd2, %rd30;
	ld.global.f32 	%f41, [%rd31];
	mad.lo.s32 	%r42, %r62, %r37, %r2;
	mul.wide.u32 	%rd32, %r42, 4;
	add.s64 	%rd33, %rd1, %rd32;
	ld.global.f32 	%f42, [%rd33];
	fma.rn.f32 	%f43, %f41, %f42, %f67;
	cvt.u64.u32 	%rd34, %r3;
	cvt.u64.u32 	%rd35, %r62;
	add.s64 	%rd36, %rd35, %rd34;
	shl.b64 	%rd37, %rd36, 2;
	add.s64 	%rd38, %rd2, %rd37;
	ld.global.f32 	%f44, [%rd38+4];
	add.s32 	%r43, %r42, %r37;
	mul.wide.u32 	%rd39, %r43, 4;
	add.s64 	%rd40, %rd1, %rd39;
	ld.global.f32 	%f45, [%rd40];
	fma.rn.f32 	%f46, %f44, %f45, %f43;
	ld.global.f32 	%f47, [%rd38+8];
	add.s32 	%r44, %r43, %r37;
	mul.wide.u32 	%rd41, %r44, 4;
	add.s64 	%rd42, %rd1, %rd41;
	ld.global.f32 	%f48, [%rd42];
	fma.rn.f32 	%f49, %f47, %f48, %f46;
	ld.global.f32 	%f50, [%rd38+12];
	add.s32 	%r45, %r44, %r37;
	mul.wide.u32 	%rd43, %r45, 4;
	add.s64 	%rd44, %rd1, %rd43;
	ld.global.f32 	%f51, [%rd44];
	fma.rn.f32 	%f67, %f50, %f51, %f49;
	add.s32 	%r62, %r62, 4;
$L__BB1_7:
	setp.eq.s32 	%p6, %r32, 0;
	@%p6 bra 	$L__BB1_12;
	setp.eq.s32 	%p7, %r32, 1;
	@%p7 bra 	$L__BB1_10;
	add.s32 	%r46, %r62, %r3;
	mul.wide.u32 	%rd45, %r46, 4;
	add.s64 	%rd46, %rd2, %rd45;
	ld.global.f32 	%f53, [%rd46];
	mad.lo.s32 	%r47, %r62, %r37, %r2;
	mul.wide.u32 	%rd47, %r47, 4;
	add.s64 	%rd48, %rd1, %rd47;
	ld.global.f32 	%f54, [%rd48];
	fma.rn.f32 	%f55, %f53, %f54, %f67;
	cvt.u64.u32 	%rd49, %r3;
	cvt.u64.u32 	%rd50, %r62;
	add.s64 	%rd51, %rd50, %rd49;
	shl.b64 	%rd52, %rd51, 2;
	add.s64 	%rd53, %rd2, %rd52;
	ld.global.f32 	%f56, [%rd53+4];
	add.s32 	%r48, %r47, %r37;
	mul.wide.u32 	%rd54, %r48, 4;
	add.s64 	%rd55, %rd1, %rd54;
	ld.global.f32 	%f57, [%rd55];
	fma.rn.f32 	%f67, %f56, %f57, %f55;
	add.s32 	%r62, %r62, 2;
$L__BB1_10:
	and.b32  	%r49, %r37, 1;
	setp.eq.b32 	%p8, %r49, 1;
	not.pred 	%p9, %p8;
	@%p9 bra 	$L__BB1_12;
	add.s32 	%r50, %r62, %r3;
	mul.wide.u32 	%rd56, %r50, 4;
	add.s64 	%rd57, %rd2, %rd56;
	ld.global.f32 	%f58, [%rd57];
	mad.lo.s32 	%r51, %r62, %r37, %r2;
	mul.wide.u32 	%rd58, %r51, 4;
	add.s64 	%rd59, %rd1, %rd58;
	ld.global.f32 	%f59, [%rd59];
	fma.rn.f32 	%f67, %f58, %f59, %f67;
$L__BB1_12:
	cvta.to.global.u64 	%rd60, %rd9;
	mad.lo.s32 	%r52, %r37, %r1, %r2;
	mul.wide.s32 	%rd61, %r52, 4;
	add.s64 	%rd62, %rd60, %rd61;
	st.global.f32 	[%rd62], %f67;
	ret;

}


// ===== COMPILED SASS (sm_100) =====

	.target	sm_100

	.elftype	@"ET_EXEC"


//--------------------- .note.nv.tkinfo           --------------------------
	.section	.note.nv.tkinfo,"",@"SHT_NOTE"
	.sectionflags	@"SHF_NOTE_NV_TKINFO"
	.tkinfo
        /*0018*/ 	.word	0x00000002
        /*0030*/ 	.string	""
        /*0030*/ 	.string	"ptxas"
        /*0030*/ 	.string	"Cuda compilation tools, release 13.0, V13.0.88"
        /*0030*/ 	.string	"Build cuda_13.0.r13.0/compiler.36424714_0"
        /*0030*/ 	.string	"-arch sm_100 -m 64 "



//--------------------- .note.nv.cuinfo           --------------------------
	.section	.note.nv.cuinfo,"",@"SHT_NOTE"
	.sectionflags	@"SHF_NOTE_NV_CUINFO"
        /*0018*/ 	.short	0x0002
        /*001a*/ 	.short	0x0064
        /*001c*/ 	.short	0x0082
	.zero		2


//--------------------- .nv.info                  --------------------------
	.section	.nv.info,"",@"SHT_CUDA_INFO"
	.align	4


	//----- nvinfo : EIATTR_REGCOUNT
	.align		4
        /*0000*/ 	.byte	0x04, 0x2f
        /*0002*/ 	.short	(.L_1 - .L_0)
	.align		4
.L_0:
        /*0004*/ 	.word	index@(_Z14add_kernel_intPiS_S_)
        /*0008*/ 	.word	0x0000000c


	//----- nvinfo : EIATTR_FRAME_SIZE
	.align		4
.L_1:
        /*000c*/ 	.byte	0x04, 0x11
        /*000e*/ 	.short	(.L_3 - .L_2)
	.align		4
.L_2:
        /*0010*/ 	.word	index@(_Z14add_kernel_intPiS_S_)
        /*0014*/ 	.word	0x00000000


	//----- nvinfo : EIATTR_REGCOUNT
	.align		4
.L_3:
        /*0018*/ 	.byte	0x04, 0x2f
        /*001a*/ 	.short	(.L_5 - .L_4)
	.align		4
.L_4:
        /*001c*/ 	.word	index@(_Z8mm_floatPfS_S_i)
        /*0020*/ 	.word	0x00000020


	//----- nvinfo : EIATTR_FRAME_SIZE
	.align		4
.L_5:
        /*0024*/ 	.byte	0x04, 0x11
        /*0026*/ 	.short	(.L_7 - .L_6)
	.align		4
.L_6:
        /*0028*/ 	.word	index@(_Z8mm_floatPfS_S_i)
        /*002c*/ 	.word	0x00000000


	//----- nvinfo : EIATTR_MIN_STACK_SIZE
	.align		4
.L_7:
        /*0030*/ 	.byte	0x04, 0x12
        /*0032*/ 	.short	(.L_9 - .L_8)
	.align		4
.L_8:
        /*0034*/ 	.word	index@(_Z8mm_floatPfS_S_i)
        /*0038*/ 	.word	0x00000000


	//----- nvinfo : EIATTR_MIN_STACK_SIZE
	.align		4
.L_9:
        /*003c*/ 	.byte	0x04, 0x12
        /*003e*/ 	.short	(.L_11 - .L_10)
	.align		4
.L_10:
        /*0040*/ 	.word	index@(_Z14add_kernel_intPiS_S_)
        /*0044*/ 	.word	0x00000000
.L_11:


//--------------------- .nv.compat                --------------------------
	.section	.nv.compat,"",@"SHT_CUDA_COMPAT_INFO"
	.align	4
        /*0000*/ 	.byte	0x02, 0x09, 0x00, 0x00, 0x02, 0x02, 0x01, 0x00, 0x02, 0x05, 0x05, 0x00, 0x03, 0x07, 0x01, 0x01
        /*0010*/ 	.byte	0x02, 0x03, 0x00, 0x00, 0x02, 0x06, 0x01, 0x00, 0x04, 0x0b, 0x08, 0x00, 0x09, 0x00, 0x00, 0x00
        /*0020*/ 	.byte	0x00, 0x00, 0x00, 0x00


//--------------------- .nv.info._Z8mm_floatPfS_S_i --------------------------
	.section	.nv.info._Z8mm_floatPfS_S_i,"",@"SHT_CUDA_INFO"
	.sectionflags	@""
	.align	4


	//----- nvinfo : EIATTR_CUDA_API_VERSION
	.align		4
        /*0000*/ 	.byte	0x04, 0x37
        /*0002*/ 	.short	(.L_13 - .L_12)
.L_12:
        /*0004*/ 	.word	0x00000082


	//----- nvinfo : EIATTR_KPARAM_INFO
	.align		4
.L_13:
        /*0008*/ 	.byte	0x04, 0x17
        /*000a*/ 	.short	(.L_15 - .L_14)
.L_14:
        /*000c*/ 	.word	0x00000000
        /*0010*/ 	.short	0x0003
        /*0012*/ 	.short	0x0018
        /*0014*/ 	.byte	0x00, 0xf0, 0x11, 0x00


	//----- nvinfo : EIATTR_KPARAM_INFO
	.align		4
.L_15:
        /*0018*/ 	.byte	0x04, 0x17
        /*001a*/ 	.short	(.L_17 - .L_16)
.L_16:
        /*001c*/ 	.word	0x00000000
        /*0020*/ 	.short	0x0002
        /*0022*/ 	.short	0x0010
        /*0024*/ 	.byte	0x00, 0xf5, 0x21, 0x00


	//----- nvinfo : EIATTR_KPARAM_INFO
	.align		4
.L_17:
        /*0028*/ 	.byte	0x04, 0x17
        /*002a*/ 	.short	(.L_19 - .L_18)
.L_18:
        /*002c*/ 	.word	0x00000000
        /*0030*/ 	.short	0x0001
        /*0032*/ 	.short	0x0008
        /*0034*/ 	.byte	0x00, 0xf5, 0x21, 0x00


	//----- nvinfo : EIATTR_KPARAM_INFO
	.align		4
.L_19:
        /*0038*/ 	.byte	0x04, 0x17
        /*003a*/ 	.short	(.L_21 - .L_20)
.L_20:
        /*003c*/ 	.word	0x00000000
        /*0040*/ 	.short	0x0000
        /*0042*/ 	.short	0x0000
        /*0044*/ 	.byte	0x00, 0xf5, 0x21, 0x00


	//----- nvinfo : EIATTR_SPARSE_MMA_MASK
	.align		4
.L_21:
        /*0048*/ 	.byte	0x03, 0x50
        /*004a*/ 	.short	0x0000


	//----- nvinfo : EIATTR_MAXREG_COUNT
	.align		4
        /*004c*/ 	.byte	0x03, 0x1b
        /*004e*/ 	.short	0x00ff


	//----- nvinfo : EIATTR_MERCURY_ISA_VERSION
	.align		4
        /*0050*/ 	.byte	0x03, 0x5f
        /*0052*/ 	.short	0x0101


	//----- nvinfo : EIATTR_VRC_CTA_INIT_COUNT
	.align		4
        /*0054*/ 	.byte	0x02, 0x4a
	.zero		1
	.zero		1


	//----- nvinfo : EIATTR_EXIT_INSTR_OFFSETS
	.align		4
        /*0058*/ 	.byte	0x04, 0x1c
        /*005a*/ 	.short	(.L_23 - .L_22)


	//   ....[0]....
.L_22:
        /*005c*/ 	.word	0x00000960


	//----- nvinfo : EIATTR_CBANK_PARAM_SIZE
	.align		4
.L_23:
        /*0060*/ 	.byte	0x03, 0x19
        /*0062*/ 	.short	0x001c


	//----- nvinfo : EIATTR_PARAM_CBANK
	.align		4
        /*0064*/ 	.byte	0x04, 0x0a
        /*0066*/ 	.short	(.L_25 - .L_24)
	.align		4
.L_24:
        /*0068*/ 	.word	index@(.nv.constant0._Z8mm_floatPfS_S_i)
        /*006c*/ 	.short	0x0380
        /*006e*/ 	.short	0x001c


	//----- nvinfo : EIATTR_SW_WAR
	.align		4
.L_25:
        /*0070*/ 	.byte	0x04, 0x36
        /*0072*/ 	.short	(.L_27 - .L_26)
.L_26:
        /*0074*/ 	.word	0x00000008
.L_27:


//--------------------- .nv.info._Z14add_kernel_intPiS_S_ --------------------------
	.section	.nv.info._Z14add_kernel_intPiS_S_,"",@"SHT_CUDA_INFO"
	.sectionflags	@""
	.align	4


	//----- nvinfo : EIATTR_CUDA_API_VERSION
	.align		4
        /*0000*/ 	.byte	0x04, 0x37
        /*0002*/ 	.short	(.L_29 - .L_28)
.L_28:
        /*0004*/ 	.word	0x00000082


	//----- nvinfo : EIATTR_KPARAM_INFO
	.align		4
.L_29:
        /*0008*/ 	.byte	0x04, 0x17
        /*000a*/ 	.short	(.L_31 - .L_30)
.L_30:
        /*000c*/ 	.word	0x00000000
        /*0010*/ 	.short	0x0002
        /*0012*/ 	.short	0x0010
        /*0014*/ 	.byte	0x00, 0xf5, 0x21, 0x00


	//----- nvinfo : EIATTR_KPARAM_INFO
	.align		4
.L_31:
        /*0018*/ 	.byte	0x04, 0x17
        /*001a*/ 	.short	(.L_33 - .L_32)
.L_32:
        /*001c*/ 	.word	0x00000000
        /*0020*/ 	.short	0x0001
        /*0022*/ 	.short	0x0008
        /*0024*/ 	.byte	0x00, 0xf5, 0x21, 0x00


	//----- nvinfo : EIATTR_KPARAM_INFO
	.align		4
.L_33:
        /*0028*/ 	.byte	0x04, 0x17
        /*002a*/ 	.short	(.L_35 - .L_34)
.L_34:
        /*002c*/ 	.word	0x00000000
        /*0030*/ 	.short	0x0000
        /*0032*/ 	.short	0x0000
        /*0034*/ 	.byte	0x00, 0xf5, 0x21, 0x00


	//----- nvinfo : EIATTR_SPARSE_MMA_MASK
	.align		4
.L_35:
        /*0038*/ 	.byte	0x03, 0x50
        /*003a*/ 	.short	0x0000


	//----- nvinfo : EIATTR_MAXREG_COUNT
	.align		4
        /*003c*/ 	.byte	0x03, 0x1b
        /*003e*/ 	.short	0x00ff


	//----- nvinfo : EIATTR_MERCURY_ISA_VERSION
	.align		4
        /*0040*/ 	.byte	0x03, 0x5f
        /*0042*/ 	.short	0x0101


	//----- nvinfo : EIATTR_VRC_CTA_INIT_COUNT
	.align		4
        /*0044*/ 	.byte	0x02, 0x4a
	.zero		1
	.zero		1


	//----- nvinfo : EIATTR_EXIT_INSTR_OFFSETS
	.align		4
        /*0048*/ 	.byte	0x04, 0x1c
        /*004a*/ 	.short	(.L_37 - .L_36)


	//   ....[0]....
.L_36:
        /*004c*/ 	.word	0x000000d0


	//----- nvinfo : EIATTR_CBANK_PARAM_SIZE
	.align		4
.L_37:
        /*0050*/ 	.byte	0x03, 0x19
        /*0052*/ 	.short	0x0018


	//----- nvinfo : EIATTR_PARAM_CBANK
	.align		4
        /*0054*/ 	.byte	0x04, 0x0a
        /*0056*/ 	.short	(.L_39 - .L_38)
	.align		4
.L_38:
        /*0058*/ 	.word	index@(.nv.constant0._Z14add_kernel_intPiS_S_)
        /*005c*/ 	.short	0x0380
        /*005e*/ 	.short	0x0018


	//----- nvinfo : EIATTR_SW_WAR
	.align		4
.L_39:
        /*0060*/ 	.byte	0x04, 0x36
        /*0062*/ 	.short	(.L_41 - .L_40)
.L_40:
        /*0064*/ 	.word	0x00000008
.L_41:


//--------------------- .nv.callgraph             --------------------------
	.section	.nv.callgraph,"",@"SHT_CUDA_CALLGRAPH"
	.align	4
	.sectionentsize	8
	.align		4
        /*0000*/ 	.word	0x00000000
	.align		4
        /*0004*/ 	.word	0xffffffff
	.align		4
        /*0008*/ 	.word	0x00000000
	.align		4
        /*000c*/ 	.word	0xfffffffe
	.align		4
        /*0010*/ 	.word	0x00000000
	.align		4
        /*0014*/ 	.word	0xfffffffd
	.align		4
        /*0018*/ 	.word	0x00000000
	.align		4
        /*001c*/ 	.word	0xfffffffc


//--------------------- .text._Z8mm_floatPfS_S_i  --------------------------
	.section	.text._Z8mm_floatPfS_S_i,"ax",@progbits
	.align	128
        .global         _Z8mm_floatPfS_S_i
        .type           _Z8mm_floatPfS_S_i,@function
        .size           _Z8mm_floatPfS_S_i,(.L_x_6 - _Z8mm_floatPfS_S_i)
        .other          _Z8mm_floatPfS_S_i,@"STO_CUDA_ENTRY STV_DEFAULT"
_Z8mm_floatPfS_S_i:
.text._Z8mm_floatPfS_S_i:
[----:B------:R-:W-:Y:S08]  /*0000*/  LDC R1, c[0x0][0x37c] ;  /* 0x0000df00ff017b82 */ /* 0x000ff00000000800 */
[----:B------:R-:W0:Y:S01]  /*0010*/  LDC R0, c[0x0][0x398] ;  /* 0x0000e600ff007b82 */ /* 0x000e220000000800 */
[----:B------:R-:W1:Y:S01]  /*0020*/  S2R R3, SR_TID.X ;  /* 0x0000000000037919 */ /* 0x000e620000002100 */
[----:B------:R-:W2:Y:S01]  /*0030*/  LDCU.64 UR4, c[0x0][0x358] ;  /* 0x00006b00ff0477ac */ /* 0x000ea20008000a00 */
[----:B------:R-:W-:-:S05]  /*0040*/  HFMA2 R20, -RZ, RZ, 0, 0 ;  /* 0x00000000ff147431 */ /* 0x000fca00000001ff */
[----:B------:R-:W3:Y:S01]  /*0050*/  S2UR UR6, SR_CTAID.X ;  /* 0x00000000000679c3 */ /* 0x000ee20000002500 */
[----:B0-----:R-:W-:-:S13]  /*0060*/  ISETP.GE.AND P0, PT, R0, 0x1, PT ;  /* 0x000000010000780c */ /* 0x001fda0003f06270 */
[----:B-123--:R-:W-:Y:S05]  /*0070*/  @!P0 BRA `(.L_x_0) ;  /* 0x0000000800288947 */ /* 0x00efea0003800000 */
[C---:B------:R-:W-:Y:S01]  /*0080*/  ISETP.GE.U32.AND P1, PT, R0.reuse, 0x8, PT ;  /* 0x000000080000780c */ /* 0x040fe20003f26070 */
[C---:B------:R-:W-:Y:S01]  /*0090*/  IMAD R5, R0.reuse, UR6, RZ ;  /* 0x0000000600057c24 */ /* 0x040fe2000f8e02ff */
[----:B------:R-:W-:Y:S02]  /*00a0*/  LOP3.LUT R4, R0, 0x7, RZ, 0xc0, !PT ;  /* 0x0000000700047812 */ /* 0x000fe400078ec0ff */
[----:B------:R-:W-:Y:S02]  /*00b0*/  MOV R20, RZ ;  /* 0x000000ff00147202 */ /* 0x000fe40000000f00 */
[----:B------:R-:W-:Y:S02]  /*00c0*/  ISETP.NE.AND P0, PT, R4, RZ, PT ;  /* 0x000000ff0400720c */ /* 0x000fe40003f05270 */
[----:B------:R-:W-:-:S05]  /*00d0*/  MOV R6, RZ ;  /* 0x000000ff00067202 */ /* 0x000fca0000000f00 */
[----:B------:R-:W-:Y:S06]  /*00e0*/  @!P1 BRA `(.L_x_1) ;  /* 0x0000000000fc9947 */ /* 0x000fec0003800000 */
[----:B------:R-:W0:Y:S01]  /*00f0*/  LDC.64 R6, c[0x0][0x380] ;  /* 0x0000e000ff067b82 */ /* 0x000e220000000a00 */
[----:B------:R-:W-:Y:S01]  /*0100*/  IADD3 R2, PT, PT, R3, R0, RZ ;  /* 0x0000000003027210 */ /* 0x000fe20007ffe0ff */
[C-C-:B------:R-:W-:Y:S01]  /*0110*/  IMAD R10, R0.reuse, 0x3, R3.reuse ;  /* 0x00000003000a7824 */ /* 0x140fe200078e0203 */
[C---:B------:R-:W-:Y:S01]  /*0120*/  SHF.L.U32 R9, R0.reuse, 0x3, RZ ;  /* 0x0000000300097819 */ /* 0x040fe200000006ff */
[C-C-:B------:R-:W-:Y:S01]  /*0130*/  IMAD R24, R0.reuse, 0x5, R3.reuse ;  /* 0x0000000500187824 */ /* 0x140fe200078e0203 */
[CC--:B------:R-:W-:Y:S01]  /*0140*/  LEA R8, R0.reuse, R3.reuse, 0x1 ;  /* 0x0000000300087211 */ /* 0x0c0fe200078e08ff */
[C-C-:B------:R-:W-:Y:S01]  /*0150*/  IMAD R25, R0.reuse, 0x6, R3.reuse ;  /* 0x0000000600197824 */ /* 0x140fe200078e0203 */
[C---:B------:R-:W-:Y:S01]  /*0160*/  LEA R11, R0.reuse, R3, 0x2 ;  /* 0x00000003000b7211 */ /* 0x040fe200078e10ff */
[----:B------:R-:W1:Y:S01]  /*0170*/  LDC.64 R12, c[0x0][0x388] ;  /* 0x0000e200ff0c7b82 */ /* 0x000e620000000a00 */
[----:B------:R-:W-:Y:S01]  /*0180*/  IMAD R26, R0, 0x7, R3 ;  /* 0x00000007001a7824 */ /* 0x000fe200078e0203 */
[----:B------:R-:W-:Y:S01]  /*0190*/  MOV R20, RZ ;  /* 0x000000ff00147202 */ /* 0x000fe20000000f00 */
[----:B0-----:R-:W-:-:S03]  /*01a0*/  IMAD.WIDE.U32 R6, R5, 0x4, R6 ;  /* 0x0000000405067825 */ /* 0x001fc600078e0006 */
[----:B------:R-:W-:Y:S02]  /*01b0*/  IADD3 R21, P1, PT, R6, 0x10, RZ ;  /* 0x0000001006157810 */ /* 0x000fe40007f3e0ff */
[----:B------:R-:W-:Y:S01]  /*01c0*/  LOP3.LUT R6, R0, 0x7ffffff8, RZ, 0xc0, !PT ;  /* 0x7ffffff800067812 */ /* 0x000fe200078ec0ff */
[----:B-1----:R-:W-:Y:S01]  /*01d0*/  IMAD.WIDE.U32 R16, R3, 0x4, R12 ;  /* 0x0000000403107825 */ /* 0x002fe200078e000c */
[----:B------:R-:W-:-:S03]  /*01e0*/  IADD3.X R28, PT, PT, RZ, R7, RZ, P1, !PT ;  /* 0x00000007ff1c7210 */ /* 0x000fc60000ffe4ff */
[----:B------:R-:W-:-:S07]  /*01f0*/  IMAD.MOV R7, RZ, RZ, -R6 ;  /* 0x000000ffff077224 */ /* 0x000fce00078e0a06 */
.L_x_2:
[----:B------:R-:W-:Y:S01]  /*0200*/  MOV R14, R21 ;  /* 0x00000015000e7202 */ /* 0x000fe20000000f00 */
[----:B------:R-:W2:Y:S01]  /*0210*/  LDG.E R22, desc[UR4][R16.64] ;  /* 0x0000000410167981 */ /* 0x000ea2000c1e1900 */
[----:B------:R-:W-:-:S05]  /*0220*/  MOV R15, R28 ;  /* 0x0000001c000f7202 */ /* 0x000fca0000000f00 */
[----:B------:R-:W2:Y:S01]  /*0230*/  LDG.E R21, desc[UR4][R14.64+-0x10] ;  /* 0xfffff0040e157981 */ /* 0x000ea2000c1e1900 */
[----:B------:R-:W-:-:S03]  /*0240*/  IMAD.WIDE.U32 R18, R2, 0x4, R12 ;  /* 0x0000000402127825 */ /* 0x000fc600078e000c */
[----:B------:R-:W3:Y:S04]  /*0250*/  LDG.E R23, desc[UR4][R14.64+-0xc] ;  /* 0xfffff4040e177981 */ /* 0x000ee8000c1e1900 */
[----:B------:R-:W3:Y:S04]  /*0260*/  LDG.E R18, desc[UR4][R18.64] ;  /* 0x0000000412127981 */ /* 0x000ee8000c1e1900 */
[----:B------:R-:W4:Y:S04]  /*0270*/  LDG.E R28, desc[UR4][R14.64+-0x8] ;  /* 0xfffff8040e1c7981 */ /* 0x000f28000c1e1900 */
[----:B------:R-:W5:Y:S01]  /*0280*/  LDG.E R29, desc[UR4][R14.64+-0x4] ;  /* 0xfffffc040e1d7981 */ /* 0x000f62000c1e1900 */
[----:B--2---:R-:W-:Y:S01]  /*0290*/  FFMA R22, R21, R22, R20 ;  /* 0x0000001615167223 */ /* 0x004fe20000000014 */
[----:B------:R-:W-:-:S06]  /*02a0*/  IMAD.WIDE.U32 R20, R8, 0x4, R12 ;  /* 0x0000000408147825 */ /* 0x000fcc00078e000c */
[----:B------:R-:W4:Y:S01]  /*02b0*/  LDG.E R20, desc[UR4][R20.64] ;  /* 0x0000000414147981 */ /* 0x000f22000c1e1900 */
[----:B---3--:R-:W-:Y:S01]  /*02c0*/  FFMA R27, R23, R18, R22 ;  /* 0x00000012171b7223 */ /* 0x008fe20000000016 */
[----:B------:R-:W-:-:S06]  /*02d0*/  IMAD.WIDE.U32 R22, R10, 0x4, R12 ;  /* 0x000000040a167825 */ /* 0x000fcc00078e000c */
[----:B------:R-:W5:Y:S01]  /*02e0*/  LDG.E R22, desc[UR4][R22.64] ;  /* 0x0000000416167981 */ /* 0x000f62000c1e1900 */
[----:B------:R-:W-:-:S06]  /*02f0*/  IMAD.WIDE.U32 R18, R11, 0x4, R12 ;  /* 0x000000040b127825 */ /* 0x000fcc00078e000c */
[----:B------:R-:W2:Y:S01]  /*0300*/  LDG.E R18, desc[UR4][R18.64] ;  /* 0x0000000412127981 */ /* 0x000ea2000c1e1900 */
[----:B----4-:R-:W-:-:S03]  /*0310*/  FFMA R27, R28, R20, R27 ;  /* 0x000000141c1b7223 */ /* 0x010fc6000000001b */
[----:B------:R-:W2:Y:S01]  /*0320*/  LDG.E R28, desc[UR4][R14.64] ;  /* 0x000000040e1c7981 */ /* 0x000ea2000c1e1900 */
[----:B------:R-:W-:-:S04]  /*0330*/  IMAD.WIDE.U32 R20, R24, 0x4, R12 ;  /* 0x0000000418147825 */ /* 0x000fc800078e000c */
[----:B-----5:R-:W-:Y:S02]  /*0340*/  FFMA R27, R29, R22, R27 ;  /* 0x000000161d1b7223 */ /* 0x020fe4000000001b */
[----:B------:R-:W3:Y:S04]  /*0350*/  LDG.E R20, desc[UR4][R20.64] ;  /* 0x0000000414147981 */ /* 0x000ee8000c1e1900 */
[----:B------:R-:W3:Y:S01]  /*0360*/  LDG.E R29, desc[UR4][R14.64+0x4] ;  /* 0x000004040e1d7981 */ /* 0x000ee2000c1e1900 */
[----:B------:R-:W-:-:S06]  /*0370*/  IMAD.WIDE.U32 R22, R25, 0x4, R12 ;  /* 0x0000000419167825 */ /* 0x000fcc00078e000c */
[----:B------:R-:W4:Y:S01]  /*0380*/  LDG.E R22, desc[UR4][R22.64] ;  /* 0x0000000416167981 */ /* 0x000f22000c1e1900 */
[----:B--2---:R-:W-:-:S03]  /*0390*/  FFMA R27, R28, R18, R27 ;  /* 0x000000121c1b7223 */ /* 0x004fc6000000001b */
[----:B------:R-:W4:Y:S01]  /*03a0*/  LDG.E R28, desc[UR4][R14.64+0x8] ;  /* 0x000008040e1c7981 */ /* 0x000f22000c1e1900 */
[----:B------:R-:W-:-:S06]  /*03b0*/  IMAD.WIDE.U32 R18, R26, 0x4, R12 ;  /* 0x000000041a127825 */ /* 0x000fcc00078e000c */
[----:B------:R-:W2:Y:S01]  /*03c0*/  LDG.E R18, desc[UR4][R18.64] ;  /* 0x0000000412127981 */ /* 0x000ea2000c1e1900 */
[----:B---3--:R-:W-:-:S03]  /*03d0*/  FFMA R27, R29, R20, R27 ;  /* 0x000000141d1b7223 */ /* 0x008fc6000000001b */
[----:B------:R-:W2:Y:S01]  /*03e0*/  LDG.E R29, desc[UR4][R14.64+0xc] ;  /* 0x00000c040e1d7981 */ /* 0x000ea2000c1e1900 */
[----:B------:R-:W-:Y:S02]  /*03f0*/  IADD3 R21, P1, PT, R14, 0x20, RZ ;  /* 0x000000200e157810 */ /* 0x000fe40007f3e0ff */
[----:B------:R-:W-:Y:S01]  /*0400*/  IADD3 R7, PT, PT, R7, 0x8, RZ ;  /* 0x0000000807077810 */ /* 0x000fe20007ffe0ff */
[C---:B------:R-:W-:Y:S01]  /*0410*/  IMAD.IADD R10, R9.reuse, 0x1, R10 ;  /* 0x00000001090a7824 */ /* 0x040fe200078e020a */
[C---:B------:R-:W-:Y:S01]  /*0420*/  IADD3 R2, PT, PT, R9.reuse, R2, RZ ;  /* 0x0000000209027210 */ /* 0x040fe20007ffe0ff */
[C---:B------:R-:W-:Y:S01]  /*0430*/  IMAD.WIDE.U32 R16, R9.reuse, 0x4, R16 ;  /* 0x0000000409107825 */ /* 0x040fe200078e0010 */
[C---:B------:R-:W-:Y:S02]  /*0440*/  IADD3 R8, PT, PT, R9.reuse, R8, RZ ;  /* 0x0000000809087210 */ /* 0x040fe40007ffe0ff */
[C---:B------:R-:W-:Y:S02]  /*0450*/  IADD3 R11, PT, PT, R9.reuse, R11, RZ ;  /* 0x0000000b090b7210 */ /* 0x040fe40007ffe0ff */
[----:B------:R-:W-:-:S02]  /*0460*/  IADD3 R24, PT, PT, R9, R24, RZ ;  /* 0x0000001809187210 */ /* 0x000fc40007ffe0ff */
[C---:B------:R-:W-:Y:S02]  /*0470*/  IADD3 R25, PT, PT, R9.reuse, R25, RZ ;  /* 0x0000001909197210 */ /* 0x040fe40007ffe0ff */
[----:B------:R-:W-:Y:S01]  /*0480*/  IADD3 R26, PT, PT, R9, R26, RZ ;  /* 0x0000001a091a7210 */ /* 0x000fe20007ffe0ff */
[----:B----4-:R-:W-:Y:S01]  /*0490*/  FFMA R27, R28, R22, R27 ;  /* 0x000000161c1b7223 */ /* 0x010fe2000000001b */
[----:B------:R-:W-:Y:S02]  /*04a0*/  IADD3.X R28, PT, PT, RZ, R15, RZ, P1, !PT ;  /* 0x0000000fff1c7210 */ /* 0x000fe40000ffe4ff */
[----:B------:R-:W-:Y:S01]  /*04b0*/  ISETP.NE.AND P1, PT, R7, RZ, PT ;  /* 0x000000ff0700720c */ /* 0x000fe20003f25270 */
[----:B--2---:R-:W-:-:S12]  /*04c0*/  FFMA R20, R29, R18, R27 ;  /* 0x000000121d147223 */ /* 0x004fd8000000001b */
[----:B------:R-:W-:Y:S05]  /*04d0*/  @P1 BRA `(.L_x_2) ;  /* 0xfffffffc00481947 */ /* 0x000fea000383ffff */
.L_x_1:
[----:B------:R-:W-:Y:S05]  /*04e0*/  @!P0 BRA `(.L_x_0) ;  /* 0x00000004000c8947 */ /* 0x000fea0003800000 */
[----:B------:R-:W-:Y:S02]  /*04f0*/  ISETP.GE.U32.AND P1, PT, R4, 0x4, PT ;  /* 0x000000040400780c */ /* 0x000fe40003f26070 */
[----:B------:R-:W-:-:S04]  /*0500*/  LOP3.LUT R2, R0, 0x3, RZ, 0xc0, !PT ;  /* 0x0000000300027812 */ /* 0x000fc800078ec0ff */
[----:B------:R-:W-:-:S07]  /*0510*/  ISETP.NE.AND P0, PT, R2, RZ, PT ;  /* 0x000000ff0200720c */ /* 0x000fce0003f05270 */
[----:B------:R-:W-:Y:S06]  /*0520*/  @!P1 BRA `(.L_x_3) ;  /* 0x0000000000789947 */ /* 0x000fec0003800000 */
[----:B------:R-:W0:Y:S01]  /*0530*/  LDC.64 R8, c[0x0][0x388] ;  /* 0x0000e200ff087b82 */ /* 0x000e220000000a00 */
[----:B------:R-:W-:Y:S01]  /*0540*/  IMAD R15, R6, R0, R3 ;  /* 0x00000000060f7224 */ /* 0x000fe200078e0203 */
[CC--:B------:R-:W-:Y:S02]  /*0550*/  IADD3 R7, PT, PT, R5.reuse, R6.reuse, RZ ;  /* 0x0000000605077210 */ /* 0x0c0fe40007ffe0ff */
[----:B------:R-:W-:Y:S02]  /*0560*/  IADD3 R4, P1, PT, R5, R6, RZ ;  /* 0x0000000605047210 */ /* 0x000fe40007f3e0ff */
[----:B------:R-:W-:Y:S02]  /*0570*/  IADD3 R17, PT, PT, R15, R0, RZ ;  /* 0x000000000f117210 */ /* 0x000fe40007ffe0ff */
[----:B------:R-:W1:Y:S01]  /*0580*/  LDC.64 R18, c[0x0][0x380] ;  /* 0x0000e000ff127b82 */ /* 0x000e620000000a00 */
[----:B------:R-:W-:-:S07]  /*0590*/  IADD3.X R16, PT, PT, RZ, RZ, RZ, P1, !PT ;  /* 0x000000ffff107210 */ /* 0x000fce0000ffe4ff */
[----:B------:R-:W2:Y:S01]  /*05a0*/  LDC.64 R10, c[0x0][0x380] ;  /* 0x0000e000ff0a7b82 */ /* 0x000ea20000000a00 */
[----:B0-----:R-:W-:-:S04]  /*05b0*/  IMAD.WIDE.U32 R14, R15, 0x4, R8 ;  /* 0x000000040f0e7825 */ /* 0x001fc800078e0008 */
[----:B------:R-:W-:Y:S02]  /*05c0*/  IMAD.WIDE.U32 R12, R17, 0x4, R8 ;  /* 0x00000004110c7825 */ /* 0x000fe400078e0008 */
[----:B------:R-:W3:Y:S02]  /*05d0*/  LDG.E R14, desc[UR4][R14.64] ;  /* 0x000000040e0e7981 */ /* 0x000ee4000c1e1900 */
[----:B-1----:R-:W-:Y:S02]  /*05e0*/  IMAD.WIDE.U32 R18, R7, 0x4, R18 ;  /* 0x0000000407127825 */ /* 0x002fe400078e0012 */
[----:B------:R-:W4:Y:S02]  /*05f0*/  LDG.E R12, desc[UR4][R12.64] ;  /* 0x000000040c0c7981 */ /* 0x000f24000c1e1900 */
[----:B------:R-:W-:Y:S02]  /*0600*/  IMAD.IADD R17, R17, 0x1, R0 ;  /* 0x0000000111117824 */ /* 0x000fe400078e0200 */
[----:B------:R-:W3:Y:S01]  /*0610*/  LDG.E R7, desc[UR4][R18.64] ;  /* 0x0000000412077981 */ /* 0x000ee2000c1e1900 */
[----:B--2---:R-:W-:-:S02]  /*0620*/  LEA R10, P1, R4, R10, 0x2 ;  /* 0x0000000a040a7211 */ /* 0x004fc400078210ff */
[C---:B------:R-:W-:Y:S02]  /*0630*/  IADD3 R21, PT, PT, R17.reuse, R0, RZ ;  /* 0x0000000011157210 */ /* 0x040fe40007ffe0ff */
[----:B------:R-:W-:Y:S01]  /*0640*/  LEA.HI.X R11, R4, R11, R16, 0x2, P1 ;  /* 0x0000000b040b7211 */ /* 0x000fe200008f1410 */
[----:B------:R-:W-:-:S04]  /*0650*/  IMAD.WIDE.U32 R16, R17, 0x4, R8 ;  /* 0x0000000411107825 */ /* 0x000fc800078e0008 */
[----:B------:R-:W4:Y:S01]  /*0660*/  LDG.E R4, desc[UR4][R10.64+0x4] ;  /* 0x000004040a047981 */ /* 0x000f22000c1e1900 */
[----:B------:R-:W-:-:S03]  /*0670*/  IMAD.WIDE.U32 R8, R21, 0x4, R8 ;  /* 0x0000000415087825 */ /* 0x000fc600078e0008 */
[----:B------:R-:W2:Y:S04]  /*0680*/  LDG.E R16, desc[UR4][R16.64] ;  /* 0x0000000410107981 */ /* 0x000ea8000c1e1900 */
[----:B------:R-:W2:Y:S04]  /*0690*/  LDG.E R21, desc[UR4][R10.64+0x8] ;  /* 0x000008040a157981 */ /* 0x000ea8000c1e1900 */
[----:B------:R-:W5:Y:S04]  /*06a0*/  LDG.E R8, desc[UR4][R8.64] ;  /* 0x0000000408087981 */ /* 0x000f68000c1e1900 */
[----:B------:R-:W5:Y:S01]  /*06b0*/  LDG.E R19, desc[UR4][R10.64+0xc] ;  /* 0x00000c040a137981 */ /* 0x000f62000c1e1900 */
[----:B------:R-:W-:Y:S01]  /*06c0*/  IADD3 R6, PT, PT, R6, 0x4, RZ ;  /* 0x0000000406067810 */ /* 0x000fe20007ffe0ff */
[----:B---3--:R-:W-:-:S04]  /*06d0*/  FFMA R7, R7, R14, R20 ;  /* 0x0000000e07077223 */ /* 0x008fc80000000014 */
[----:B----4-:R-:W-:-:S04]  /*06e0*/  FFMA R4, R4, R12, R7 ;  /* 0x0000000c04047223 */ /* 0x010fc80000000007 */
[----:B--2---:R-:W-:-:S04]  /*06f0*/  FFMA R4, R21, R16, R4 ;  /* 0x0000001015047223 */ /* 0x004fc80000000004 */
[----:B-----5:R-:W-:-:S07]  /*0700*/  FFMA R20, R19, R8, R4 ;  /* 0x0000000813147223 */ /* 0x020fce0000000004 */
.L_x_3:
[----:B------:R-:W-:Y:S05]  /*0710*/  @!P0 BRA `(.L_x_0) ;  /* 0x0000000000808947 */ /* 0x000fea0003800000 */
[----:B------:R-:W-:Y:S01]  /*0720*/  ISETP.NE.AND P1, PT, R2, 0x1, PT ;  /* 0x000000010200780c */ /* 0x000fe20003f25270 */
[----:B------:R-:W0:Y:S01]  /*0730*/  LDC.64 R14, c[0x0][0x388] ;  /* 0x0000e200ff0e7b82 */ /* 0x000e220000000a00 */
[----:B------:R-:W-:-:S04]  /*0740*/  LOP3.LUT R2, R0, 0x1, RZ, 0xc0, !PT ;  /* 0x0000000100027812 */ /* 0x000fc800078ec0ff */
[----:B------:R-:W-:-:S03]  /*0750*/  ISETP.NE.U32.AND P0, PT, R2, 0x1, PT ;  /* 0x000000010200780c */ /* 0x000fc60003f05070 */
[----:B------:R-:W1:Y:S04]  /*0760*/  LDC.64 R18, c[0x0][0x380] ;  /* 0x0000e000ff127b82 */ /* 0x000e680000000a00 */
[C---:B------:R-:W-:Y:S01]  /*0770*/  @P1 IMAD R21, R6.reuse, R0, R3 ;  /* 0x0000000006151224 */ /* 0x040fe200078e0203 */
[CC--:B------:R-:W-:Y:S02]  /*0780*/  @P1 IADD3 R7, PT, PT, R5.reuse, R6.reuse, RZ ;  /* 0x0000000605071210 */ /* 0x0c0fe40007ffe0ff */
[----:B------:R-:W-:Y:S01]  /*0790*/  @P1 IADD3 R2, P2, PT, R5, R6, RZ ;  /* 0x0000000605021210 */ /* 0x000fe20007f5e0ff */
[----:B------:R-:W2:Y:S01]  /*07a0*/  @P1 LDC.64 R12, c[0x0][0x380] ;  /* 0x0000e000ff0c1b82 */ /* 0x000ea20000000a00 */
[----:B------:R-:W-:Y:S02]  /*07b0*/  @P1 IADD3 R6, PT, PT, R6, 0x2, RZ ;  /* 0x0000000206061810 */ /* 0x000fe40007ffe0ff */
[----:B------:R-:W-:-:S05]  /*07c0*/  @P1 IADD3.X R4, PT, PT, RZ, RZ, RZ, P2, !PT ;  /* 0x000000ffff041210 */ /* 0x000fca00017fe4ff */
[----:B------:R-:W3:Y:S01]  /*07d0*/  LDC.64 R10, c[0x0][0x380] ;  /* 0x0000e000ff0a7b82 */ /* 0x000ee20000000a00 */
[C---:B0-----:R-:W-:Y:S01]  /*07e0*/  @P1 IMAD.WIDE.U32 R16, R21.reuse, 0x4, R14 ;  /* 0x0000000415101825 */ /* 0x041fe200078e000e */
[----:B------:R-:W-:-:S06]  /*07f0*/  @P1 IADD3 R21, PT, PT, R21, R0, RZ ;  /* 0x0000000015151210 */ /* 0x000fcc0007ffe0ff */
[----:B------:R-:W0:Y:S01]  /*0800*/  LDC.64 R8, c[0x0][0x388] ;  /* 0x0000e200ff087b82 */ /* 0x000e220000000a00 */
[----:B-1----:R-:W-:Y:S01]  /*0810*/  @P1 IMAD.WIDE.U32 R18, R7, 0x4, R18 ;  /* 0x0000000407121825 */ /* 0x002fe200078e0012 */
[----:B------:R-:W-:Y:S01]  /*0820*/  @!P0 IADD3 R5, PT, PT, R5, R6, RZ ;  /* 0x0000000605058210 */ /* 0x000fe20007ffe0ff */
[----:B------:R-:W4:Y:S02]  /*0830*/  @P1 LDG.E R16, desc[UR4][R16.64] ;  /* 0x0000000410101981 */ /* 0x000f24000c1e1900 */
[----:B------:R-:W-:Y:S02]  /*0840*/  @P1 IMAD.WIDE.U32 R14, R21, 0x4, R14 ;  /* 0x00000004150e1825 */ /* 0x000fe400078e000e */
[----:B------:R-:W4:Y:S01]  /*0850*/  @P1 LDG.E R19, desc[UR4][R18.64] ;  /* 0x0000000412131981 */ /* 0x000f22000c1e1900 */
[----:B--2---:R-:W-:Y:S01]  /*0860*/  @P1 LEA R12, P2, R2, R12, 0x2 ;  /* 0x0000000c020c1211 */ /* 0x004fe200078410ff */
[----:B------:R-:W-:Y:S02]  /*0870*/  @!P0 IMAD R7, R6, R0, R3 ;  /* 0x0000000006078224 */ /* 0x000fe400078e0203 */
[----:B------:R-:W2:Y:S01]  /*0880*/  @P1 LDG.E R14, desc[UR4][R14.64] ;  /* 0x000000040e0e1981 */ /* 0x000ea2000c1e1900 */
[----:B------:R-:W-:Y:S01]  /*0890*/  @P1 LEA.HI.X R13, R2, R13, R4, 0x2, P2 ;  /* 0x0000000d020d1211 */ /* 0x000fe200010f1404 */
[----:B---3--:R-:W-:-:S04]  /*08a0*/  @!P0 IMAD.WIDE.U32 R10, R5, 0x4, R10 ;  /* 0x00000004050a8825 */ /* 0x008fc800078e000a */
[----:B------:R-:W2:Y:S04]  /*08b0*/  @P1 LDG.E R12, desc[UR4][R12.64+0x4] ;  /* 0x000004040c0c1981 */ /* 0x000ea8000c1e1900 */
[----:B------:R-:W3:Y:S01]  /*08c0*/  @!P0 LDG.E R11, desc[UR4][R10.64] ;  /* 0x000000040a0b8981 */ /* 0x000ee2000c1e1900 */
[----:B0-----:R-:W-:-:S06]  /*08d0*/  @!P0 IMAD.WIDE.U32 R8, R7, 0x4, R8 ;  /* 0x0000000407088825 */ /* 0x001fcc00078e0008 */
[----:B------:R-:W3:Y:S01]  /*08e0*/  @!P0 LDG.E R8, desc[UR4][R8.64] ;  /* 0x0000000408088981 */ /* 0x000ee2000c1e1900 */
[----:B----4-:R-:W-:-:S04]  /*08f0*/  @P1 FFMA R19, R19, R16, R20 ;  /* 0x0000001013131223 */ /* 0x010fc80000000014 */
[----:B--2---:R-:W-:-:S04]  /*0900*/  @P1 FFMA R20, R12, R14, R19 ;  /* 0x0000000e0c141223 */ /* 0x004fc80000000013 */
[----:B---3--:R-:W-:-:S07]  /*0910*/  @!P0 FFMA R20, R11, R8, R20 ;  /* 0x000000080b148223 */ /* 0x008fce0000000014 */
.L_x_0:
[----:B------:R-:W0:Y:S01]  /*0920*/  LDC.64 R4, c[0x0][0x390] ;  /* 0x0000e400ff047b82 */ /* 0x000e220000000a00 */
[----:B------:R-:W-:-:S04]  /*0930*/  IMAD R3, R0, UR6, R3 ;  /* 0x0000000600037c24 */ /* 0x000fc8000f8e0203 */
[----:B0-----:R-:W-:-:S05]  /*0940*/  IMAD.WIDE R2, R3, 0x4, R4 ;  /* 0x0000000403027825 */ /* 0x001fca00078e0204 */
[----:B------:R-:W-:Y:S01]  /*0950*/  STG.E desc[UR4][R2.64], R20 ;  /* 0x0000001402007986 */ /* 0x000fe2000c101904 */
[----:B------:R-:W-:Y:S05]  /*0960*/  EXIT ;  /* 0x000000000000794d */ /* 0x000fea0003800000 */
.L_x_4:
[----:B------:R-:W-:-:S00]  /*0970*/  BRA `(.L_x_4) ;  /* 0xfffffffc00fc7947 */ /* 0x000fc0000383ffff */
[----:B------:R-:W-:-:S00]  /*0980*/  NOP ;  /* 0x0000000000007918 */ /* 0x000fc00000000000 */
[----:B------:R-:W-:-:S00]  /*0990*/  NOP ;  /* 0x0000000000007918 */ /* 0x000fc00000000000 */
[----:B------:R-:W-:-:S00]  /*09a0*/  NOP ;  /* 0x0000000000007918 */ /* 0x000fc00000000000 */
[----:B------:R-:W-:-:S00]  /*09b0*/  NOP ;  /* 0x0000000000007918 */ /* 0x000fc00000000000 */
[----:B------:R-:W-:-:S00]  /*09c0*/  NOP ;  /* 0x0000000000007918 */ /* 0x000fc00000000000 */
[----:B------:R-:W-:-:S00]  /*09d0*/  NOP ;  /* 0x0000000000007918 */ /* 0x000fc00000000000 */
[----:B------:R-:W-:-:S00]  /*09e0*/  NOP ;  /* 0x0000000000007918 */ /* 0x000fc00000000000 */
[----:B------:R-:W-:-:S00]  /*09f0*/  NOP ;  /* 0x0000000000007918 */ /* 0x000fc00000000000 */
.L_x_6:


//--------------------- .text._Z14add_kernel_intPiS_S_ --------------------------
	.section	.text._Z14add_kernel_intPiS_S_,"ax",@progbits
	.align	128
        .global         _Z14add_kernel_intPiS_S_
        .type           _Z14add_kernel_intPiS_S_,@function
        .size           _Z14add_kernel_intPiS_S_,(.L_x_7 - _Z14add_kernel_intPiS_S_)
        .other          _Z14add_kernel_intPiS_S_,@"STO_CUDA_ENTRY STV_DEFAULT"
_Z14add_kernel_intPiS_S_:
.text._Z14add_kernel_intPiS_S_:
[----:B------:R-:W-:Y:S01]  /*0000*/  LDC R1, c[0x0][0x37c] ;  /* 0x0000df00ff017b82 */ /* 0x000fe20000000800 */
[----:B------:R-:W0:Y:S07]  /*0010*/  S2R R9, SR_CTAID.X ;  /* 0x0000000000097919 */ /* 0x000e2e0000002500 */
[----:B------:R-:W0:Y:S01]  /*0020*/  LDC.64 R2, c[0x0][0x380] ;  /* 0x0000e000ff027b82 */ /* 0x000e220000000a00 */
[----:B------:R-:W1:Y:S07]  /*0030*/  LDCU.64 UR4, c[0x0][0x358] ;  /* 0x00006b00ff0477ac */ /* 0x000e6e0008000a00 */
[----:B------:R-:W2:Y:S08]  /*0040*/  LDC.64 R4, c[0x0][0x388] ;  /* 0x0000e200ff047b82 */ /* 0x000eb00000000a00 */
[----:B------:R-:W3:Y:S01]  /*0050*/  LDC.64 R6, c[0x0][0x390] ;  /* 0x0000e400ff067b82 */ /* 0x000ee20000000a00 */
[----:B0-----:R-:W-:-:S04]  /*0060*/  IMAD.WIDE.U32 R2, R9, 0x4, R2 ;  /* 0x0000000409027825 */ /* 0x001fc800078e0002 */
[C---:B--2---:R-:W-:Y:S02]  /*0070*/  IMAD.WIDE.U32 R4, R9.reuse, 0x4, R4 ;  /* 0x0000000409047825 */ /* 0x044fe400078e0004 */
[----:B-1----:R-:W2:Y:S04]  /*0080*/  LDG.E R2, desc[UR4][R2.64] ;  /* 0x0000000402027981 */ /* 0x002ea8000c1e1900 */
[----:B------:R-:W2:Y:S01]  /*0090*/  LDG.E R5, desc[UR4][R4.64] ;  /* 0x0000000404057981 */ /* 0x000ea2000c1e1900 */
[----:B---3--:R-:W-:Y:S01]  /*00a0*/  IMAD.WIDE.U32 R6, R9, 0x4, R6 ;  /* 0x0000000409067825 */ /* 0x008fe200078e0006 */
[----:B--2---:R-:W-:-:S05]  /*00b0*/  IADD3 R9, PT, PT, R2, R5, RZ ;  /* 0x0000000502097210 */ /* 0x004fca0007ffe0ff */
[----:B------:R-:W-:Y:S01]  /*00c0*/  STG.E desc[UR4][R6.64], R9 ;  /* 0x0000000906007986 */ /* 0x000fe2000c101904 */
[----:B------:R-:W-:Y:S05]  /*00d0*/  EXIT ;  /* 0x000000000000794d */ /* 0x000fea0003800000 */
.L_x_5:
        /* <DEDUP_REMOVED lines=10> */
.L_x_7:


//--------------------- .nv.shared.reserved.0     --------------------------
	.section	.nv.shared.reserved.0,"aw",@nobits
	.weak		__nv_reservedSMEM_offset_0_alias
	.size		__nv_reservedSMEM_offset_0_alias, 0, 64
	.other		__nv_reservedSMEM_offset_0_alias,@"STO_CUDA_RESERVED_SHARED STV_DEFAULT"
__nv_reservedSMEM_offset_0_alias:
	.zero		0
	.zero		64


//--------------------- .nv.constant0._Z8mm_floatPfS_S_i --------------------------
	.section	.nv.constant0._Z8mm_floatPfS_S_i,"a",@progbits
	.sectionflags	@""
	.align	4
.nv.constant0._Z8mm_floatPfS_S_i:
	.zero		924


//--------------------- .nv.constant0._Z14add_kernel_intPiS_S_ --------------------------
	.section	.nv.constant0._Z14add_kernel_intPiS_S_,"a",@progbits
	.sectionflags	@""
	.align	4
.nv.constant0._Z14add_kernel_intPiS_S_:
	.zero		920


//--------------------- SYMBOLS --------------------------

	.type		.nv.reservedSmem.offset0,@object
	.size		.nv.reservedSmem.offset0,0x4
